//
// Generated by NVIDIA NVVM Compiler
//
// Compiler Build ID: CL-36424714
// Cuda compilation tools, release 13.0, V13.0.88
// Based on NVVM 20.0.0
//

.version 9.0
.target sm_100
.address_size 64

	// .globl	_Z6offsetIiEvPT_i

.visible .entry _Z6offsetIiEvPT_i(
	.param .u64 .ptr .align 1 _Z6offsetIiEvPT_i_param_0,
	.param .u32 _Z6offsetIiEvPT_i_param_1
)
{
	.reg .b32 	%r<8>;
	.reg .b64 	%rd<5>;

	ld.param.u64 	%rd1, [_Z6offsetIiEvPT_i_param_0];
	ld.param.u32 	%r1, [_Z6offsetIiEvPT_i_param_1];
	cvta.to.global.u64 	%rd2, %rd1;
	mov.u32 	%r2, %ctaid.x;
	mov.u32 	%r3, %ntid.x;
	mov.u32 	%r4, %tid.x;
	mad.lo.s32 	%r5, %r2, %r3, %r4;
	mul.wide.s32 	%rd3, %r5, 4;
	add.s64 	%rd4, %rd2, %rd3;
	ld.global.u32 	%r6, [%rd4];
	add.s32 	%r7, %r6, %r1;
	st.global.u32 	[%rd4], %r7;
	ret;

}
	// .globl	_Z6strideIiEvPT_i
.visible .entry _Z6strideIiEvPT_i(
	.param .u64 .ptr .align 1 _Z6strideIiEvPT_i_param_0,
	.param .u32 _Z6strideIiEvPT_i_param_1
)
{
	.reg .b32 	%r<9>;
	.reg .b64 	%rd<5>;

	ld.param.u64 	%rd1, [_Z6strideIiEvPT_i_param_0];
	ld.param.u32 	%r1, [_Z6strideIiEvPT_i_param_1];
	cvta.to.global.u64 	%rd2, %rd1;
	mov.u32 	%r2, %ctaid.x;
	mov.u32 	%r3, %ntid.x;
	mov.u32 	%r4, %tid.x;
	mad.lo.s32 	%r5, %r2, %r3, %r4;
	mul.lo.s32 	%r6, %r1, %r5;
	mul.wide.s32 	%rd3, %r6, 4;
	add.s64 	%rd4, %rd2, %rd3;
	ld.global.u32 	%r7, [%rd4];
	add.s32 	%r8, %r7, 1;
	st.global.u32 	[%rd4], %r8;
	ret;

}


// ===== COMPILED SASS (sm_100) =====

	.target	sm_100

	.elftype	@"ET_EXEC"


//--------------------- .note.nv.tkinfo           --------------------------
	.section	.note.nv.tkinfo,"",@"SHT_NOTE"
	.sectionflags	@"SHF_NOTE_NV_TKINFO"
	.tkinfo
        /*0018*/ 	.word	0x00000002
        /*0030*/ 	.string	""
        /*0030*/ 	.string	"ptxas"
        /*0030*/ 	.string	"Cuda compilation tools, release 13.0, V13.0.88"
        /*0030*/ 	.string	"Build cuda_13.0.r13.0/compiler.36424714_0"
        /*0030*/ 	.string	"-arch sm_100 -m 64 "



//--------------------- .note.nv.cuinfo           --------------------------
	.section	.note.nv.cuinfo,"",@"SHT_NOTE"
	.sectionflags	@"SHF_NOTE_NV_CUINFO"
        /*0018*/ 	.short	0x0002
        /*001a*/ 	.short	0x0064
        /*001c*/ 	.short	0x0082
	.zero		2


//--------------------- .nv.info                  --------------------------
	.section	.nv.info,"",@"SHT_CUDA_INFO"
	.align	4


	//----- nvinfo : EIATTR_REGCOUNT
	.align		4
        /*0000*/ 	.byte	0x04, 0x2f
        /*0002*/ 	.short	(.L_1 - .L_0)
	.align		4
.L_0:
        /*0004*/ 	.word	index@(_Z6offsetIiEvPT_i)
        /*0008*/ 	.word	0x00000008


	//----- nvinfo : EIATTR_FRAME_SIZE
	.align		4
.L_1:
        /*000c*/ 	.byte	0x04, 0x11
        /*000e*/ 	.short	(.L_3 - .L_2)
	.align		4
.L_2:
        /*0010*/ 	.word	index@(_Z6offsetIiEvPT_i)
        /*0014*/ 	.word	0x00000000


	//----- nvinfo : EIATTR_REGCOUNT
	.align		4
.L_3:
        /*0018*/ 	.byte	0x04, 0x2f
        /*001a*/ 	.short	(.L_5 - .L_4)
	.align		4
.L_4:
        /*001c*/ 	.word	index@(_Z6strideIiEvPT_i)
        /*0020*/ 	.word	0x00000008


	//----- nvinfo : EIATTR_FRAME_SIZE
	.align		4
.L_5:
        /*0024*/ 	.byte	0x04, 0x11
        /*0026*/ 	.short	(.L_7 - .L_6)
	.align		4
.L_6:
        /*0028*/ 	.word	index@(_Z6strideIiEvPT_i)
        /*002c*/ 	.word	0x00000000


	//----- nvinfo : EIATTR_MIN_STACK_SIZE
	.align		4
.L_7:
        /*0030*/ 	.byte	0x04, 0x12
        /*0032*/ 	.short	(.L_9 - .L_8)
	.align		4
.L_8:
        /*0034*/ 	.word	index@(_Z6strideIiEvPT_i)
        /*0038*/ 	.word	0x00000000


	//----- nvinfo : EIATTR_MIN_STACK_SIZE
	.align		4
.L_9:
        /*003c*/ 	.byte	0x04, 0x12
        /*003e*/ 	.short	(.L_11 - .L_10)
	.align		4
.L_10:
        /*0040*/ 	.word	index@(_Z6offsetIiEvPT_i)
        /*0044*/ 	.word	0x00000000
.L_11:


//--------------------- .nv.compat                --------------------------
	.section	.nv.compat,"",@"SHT_CUDA_COMPAT_INFO"
	.align	4
        /*0000*/ 	.byte	0x02, 0x09, 0x00, 0x00, 0x02, 0x02, 0x01, 0x00, 0x02, 0x05, 0x05, 0x00, 0x03, 0x07, 0x01, 0x01
        /*0010*/ 	.byte	0x02, 0x03, 0x00, 0x00, 0x02, 0x06, 0x01, 0x00, 0x04, 0x0b, 0x08, 0x00, 0x09, 0x00, 0x00, 0x00
        /*0020*/ 	.byte	0x00, 0x00, 0x00, 0x00


//--------------------- .nv.info._Z6strideIiEvPT_i --------------------------
	.section	.nv.info._Z6strideIiEvPT_i,"",@"SHT_CUDA_INFO"
	.sectionflags	@""
	.align	4


	//----- nvinfo : EIATTR_CUDA_API_VERSION
	.align		4
        /*0000*/ 	.byte	0x04, 0x37
        /*0002*/ 	.short	(.L_13 - .L_12)
.L_12:
        /*0004*/ 	.word	0x00000082


	//----- nvinfo : EIATTR_KPARAM_INFO
	.align		4
.L_13:
        /*0008*/ 	.byte	0x04, 0x17
        /*000a*/ 	.short	(.L_15 - .L_14)
.L_14:
        /*000c*/ 	.word	0x00000000
        /*0010*/ 	.short	0x0001
        /*0012*/ 	.short	0x0008
        /*0014*/ 	.byte	0x00, 0xf0, 0x11, 0x00


	//----- nvinfo : EIATTR_KPARAM_INFO
	.align		4
.L_15:
        /*0018*/ 	.byte	0x04, 0x17
        /*001a*/ 	.short	(.L_17 - .L_16)
.L_16:
        /*001c*/ 	.word	0x00000000
        /*0020*/ 	.short	0x0000
        /*0022*/ 	.short	0x0000
        /*0024*/ 	.byte	0x00, 0xf5, 0x21, 0x00


	//----- nvinfo : EIATTR_SPARSE_MMA_MASK
	.align		4
.L_17:
        /*0028*/ 	.byte	0x03, 0x50
        /*002a*/ 	.short	0x0000


	//----- nvinfo : EIATTR_MAXREG_COUNT
	.align		4
        /*002c*/ 	.byte	0x03, 0x1b
        /*002e*/ 	.short	0x00ff


	//----- nvinfo : EIATTR_MERCURY_ISA_VERSION
	.align		4
        /*0030*/ 	.byte	0x03, 0x5f
        /*0032*/ 	.short	0x0101


	//----- nvinfo : EIATTR_VRC_CTA_INIT_COUNT
	.align		4
        /*0034*/ 	.byte	0x02, 0x4a
	.zero		1
	.zero		1


	//----- nvinfo : EIATTR_EXIT_INSTR_OFFSETS
	.align		4
        /*0038*/ 	.byte	0x04, 0x1c
        /*003a*/ 	.short	(.L_19 - .L_18)


	//   ....[0]....
.L_18:
        /*003c*/ 	.word	0x000000d0


	//----- nvinfo : EIATTR_CBANK_PARAM_SIZE
	.align		4
.L_19:
        /*0040*/ 	.byte	0x03, 0x19
        /*0042*/ 	.short	0x000c


	//----- nvinfo : EIATTR_PARAM_CBANK
	.align		4
        /*0044*/ 	.byte	0x04, 0x0a
        /*0046*/ 	.short	(.L_21 - .L_20)
	.align		4
.L_20:
        /*0048*/ 	.word	index@(.nv.constant0._Z6strideIiEvPT_i)
        /*004c*/ 	.short	0x0380
        /*004e*/ 	.short	0x000c


	//----- nvinfo : EIATTR_SW_WAR
	.align		4
.L_21:
        /*0050*/ 	.byte	0x04, 0x36
        /*0052*/ 	.short	(.L_23 - .L_22)
.L_22:
        /*0054*/ 	.word	0x00000008
.L_23:


//--------------------- .nv.info._Z6offsetIiEvPT_i --------------------------
	.section	.nv.info._Z6offsetIiEvPT_i,"",@"SHT_CUDA_INFO"
	.sectionflags	@""
	.align	4


	//----- nvinfo : EIATTR_CUDA_API_VERSION
	.align		4
        /*0000*/ 	.byte	0x04, 0x37
        /*0002*/ 	.short	(.L_25 - .L_24)
.L_24:
        /*0004*/ 	.word	0x00000082


	//----- nvinfo : EIATTR_KPARAM_INFO
	.align		4
.L_25:
        /*0008*/ 	.byte	0x04, 0x17
        /*000a*/ 	.short	(.L_27 - .L_26)
.L_26:
        /*000c*/ 	.word	0x00000000
        /*0010*/ 	.short	0x0001
        /*0012*/ 	.short	0x0008
        /*0014*/ 	.byte	0x00, 0xf0, 0x11, 0x00


	//----- nvinfo : EIATTR_KPARAM_INFO
	.align		4
.L_27:
        /*0018*/ 	.byte	0x04, 0x17
        /*001a*/ 	.short	(.L_29 - .L_28)
.L_28:
        /*001c*/ 	.word	0x00000000
        /*0020*/ 	.short	0x0000
        /*0022*/ 	.short	0x0000
        /*0024*/ 	.byte	0x00, 0xf5, 0x21, 0x00


	//----- nvinfo : EIATTR_SPARSE_MMA_MASK
	.align		4
.L_29:
        /*0028*/ 	.byte	0x03, 0x50
        /*002a*/ 	.short	0x0000


	//----- nvinfo : EIATTR_MAXREG_COUNT
	.align		4
        /*002c*/ 	.byte	0x03, 0x1b
        /*002e*/ 	.short	0x00ff


	//----- nvinfo : EIATTR_MERCURY_ISA_VERSION
	.align		4
        /*0030*/ 	.byte	0x03, 0x5f
        /*0032*/ 	.short	0x0101


	//----- nvinfo : EIATTR_VRC_CTA_INIT_COUNT
	.align		4
        /*0034*/ 	.byte	0x02, 0x4a
	.zero		1
	.zero		1


	//----- nvinfo : EIATTR_EXIT_INSTR_OFFSETS
	.align		4
        /*0038*/ 	.byte	0x04, 0x1c
        /*003a*/ 	.short	(.L_31 - .L_30)


	//   ....[0]....
.L_30:
        /*003c*/ 	.word	0x000000c0


	//----- nvinfo : EIATTR_CBANK_PARAM_SIZE
	.align		4
.L_31:
        /*0040*/ 	.byte	0x03, 0x19
        /*0042*/ 	.short	0x000c


	//----- nvinfo : EIATTR_PARAM_CBANK
	.align		4
        /*0044*/ 	.byte	0x04, 0x0a
        /*0046*/ 	.short	(.L_33 - .L_32)
	.align		4
.L_32:
        /*0048*/ 	.word	index@(.nv.constant0._Z6offsetIiEvPT_i)
        /*004c*/ 	.short	0x0380
        /*004e*/ 	.short	0x000c


	//----- nvinfo : EIATTR_SW_WAR
	.align		4
.L_33:
        /*0050*/ 	.byte	0x04, 0x36
        /*0052*/ 	.short	(.L_35 - .L_34)
.L_34:
        /*0054*/ 	.word	0x00000008
.L_35:


//--------------------- .nv.callgraph             --------------------------
	.section	.nv.callgraph,"",@"SHT_CUDA_CALLGRAPH"
	.align	4
	.sectionentsize	8
	.align		4
        /*0000*/ 	.word	0x00000000
	.align		4
        /*0004*/ 	.word	0xffffffff
	.align		4
        /*0008*/ 	.word	0x00000000
	.align		4
        /*000c*/ 	.word	0xfffffffe
	.align		4
        /*0010*/ 	.word	0x00000000
	.align		4
        /*0014*/ 	.word	0xfffffffd
	.align		4
        /*0018*/ 	.word	0x00000000
	.align		4
        /*001c*/ 	.word	0xfffffffc


//--------------------- .text._Z6strideIiEvPT_i   --------------------------
	.section	.text._Z6strideIiEvPT_i,"ax",@progbits
	.align	128
        .global         _Z6strideIiEvPT_i
        .type           _Z6strideIiEvPT_i,@function
        .size           _Z6strideIiEvPT_i,(.L_x_2 - _Z6strideIiEvPT_i)
        .other          _Z6strideIiEvPT_i,@"STO_CUDA_ENTRY STV_DEFAULT"
_Z6strideIiEvPT_i:
.text._Z6strideIiEvPT_i:
[----:B------:R-:W-:Y:S01]  /*0000*/  LDC R1, c[0x0][0x37c] ;  /* 0x0000df00ff017b82 */ /* 0x000fe20000000800 */
[----:B------:R-:W0:Y:S07]  /*0010*/  S2R R5, SR_TID.X ;  /* 0x0000000000057919 */ /* 0x000e2e0000002100 */
[----:B------:R-:W0:Y:S01]  /*0020*/  S2UR UR6, SR_CTAID.X ;  /* 0x00000000000679c3 */ /* 0x000e220000002500 */
[----:B------:R-:W1:Y:S01]  /*0030*/  LDCU UR7, c[0x0][0x388] ;  /* 0x00007100ff0777ac */ /* 0x000e620008000800 */
[----:B------:R-:W2:Y:S06]  /*0040*/  LDCU.64 UR4, c[0x0][0x358] ;  /* 0x00006b00ff0477ac */ /* 0x000eac0008000a00 */
[----:B------:R-:W0:Y:S08]  /*0050*/  LDC R0, c[0x0][0x360] ;  /* 0x0000d800ff007b82 */ /* 0x000e300000000800 */
[----:B------:R-:W3:Y:S01]  /*0060*/  LDC.64 R2, c[0x0][0x380] ;  /* 0x0000e000ff027b82 */ /* 0x000ee20000000a00 */
[----:B0-----:R-:W-:-:S04]  /*0070*/  IMAD R0, R0, UR6, R5 ;  /* 0x0000000600007c24 */ /* 0x001fc8000f8e0205 */
[----:B-1----:R-:W-:-:S04]  /*0080*/  IMAD R5, R0, UR7, RZ ;  /* 0x0000000700057c24 */ /* 0x002fc8000f8e02ff */
[----:B---3--:R-:W-:-:S05]  /*0090*/  IMAD.WIDE R2, R5, 0x4, R2 ;  /* 0x0000000405027825 */ /* 0x008fca00078e0202 */
[----:B--2---:R-:W2:Y:S02]  /*00a0*/  LDG.E R0, desc[UR4][R2.64] ;  /* 0x0000000402007981 */ /* 0x004ea4000c1e1900 */
[----:B--2---:R-:W-:-:S05]  /*00b0*/  IADD3 R5, PT, PT, R0, 0x1, RZ ;  /* 0x0000000100057810 */ /* 0x004fca0007ffe0ff */
[----:B------:R-:W-:Y:S01]  /*00c0*/  STG.E desc[UR4][R2.64], R5 ;  /* 0x0000000502007986 */ /* 0x000fe2000c101904 */
[----:B------:R-:W-:Y:S05]  /*00d0*/  EXIT ;  /* 0x000000000000794d */ /* 0x000fea0003800000 */
.L_x_0:
[----:B------:R-:W-:-:S00]  /*00e0*/  BRA `(.L_x_0) ;  /* 0xfffffffc00fc7947 */ /* 0x000fc0000383ffff */
[----:B------:R-:W-:-:S00]  /*00f0*/  NOP ;  /* 0x0000000000007918 */ /* 0x000fc00000000000 */
        /* <DEDUP_REMOVED lines=8> */
.L_x_2:


//--------------------- .text._Z6offsetIiEvPT_i   --------------------------
	.section	.text._Z6offsetIiEvPT_i,"ax",@progbits
	.align	128
        .global         _Z6offsetIiEvPT_i
        .type           _Z6offsetIiEvPT_i,@function
        .size           _Z6offsetIiEvPT_i,(.L_x_3 - _Z6offsetIiEvPT_i)
        .other          _Z6offsetIiEvPT_i,@"STO_CUDA_ENTRY STV_DEFAULT"
_Z6offsetIiEvPT_i:
.text._Z6offsetIiEvPT_i:
[----:B------:R-:W-:Y:S01]  /*0000*/  LDC R1, c[0x0][0x37c] ;  /* 0x0000df00ff017b82 */ /* 0x000fe20000000800 */
[----:B------:R-:W0:Y:S07]  /*0010*/  S2R R0, SR_TID.X ;  /* 0x0000000000007919 */ /* 0x000e2e0000002100 */
[----:B------:R-:W0:Y:S01]  /*0020*/  S2UR UR6, SR_CTAID.X ;  /* 0x00000000000679c3 */ /* 0x000e220000002500 */
[----:B------:R-:W1:Y:S07]  /*0030*/  LDCU.64 UR4, c[0x0][0x358] ;  /* 0x00006b00ff0477ac */ /* 0x000e6e0008000a00 */
[----:B------:R-:W0:Y:S08]  /*0040*/  LDC R5, c[0x0][0x360] ;  /* 0x0000d800ff057b82 */ /* 0x000e300000000800 */
[----:B------:R-:W2:Y:S01]  /*0050*/  LDC.64 R2, c[0x0][0x380] ;  /* 0x0000e000ff027b82 */ /* 0x000ea20000000a00 */
[----:B0-----:R-:W-:Y:S01]  /*0060*/  IMAD R5, R5, UR6, R0 ;  /* 0x0000000605057c24 */ /* 0x001fe2000f8e0200 */
[----:B------:R-:W0:Y:S03]  /*0070*/  LDCU UR6, c[0x0][0x388] ;  /* 0x00007100ff0677ac */ /* 0x000e260008000800 */
[----:B--2---:R-:W-:-:S05]  /*0080*/  IMAD.WIDE R2, R5, 0x4, R2 ;  /* 0x0000000405027825 */ /* 0x004fca00078e0202 */
[----:B-1----:R-:W0:Y:S02]  /*0090*/  LDG.E R0, desc[UR4][R2.64] ;  /* 0x0000000402007981 */ /* 0x002e24000c1e1900 */
[----:B0-----:R-:W-:-:S05]  /*00a0*/  IADD3 R5, PT, PT, R0, UR6, RZ ;  /* 0x0000000600057c10 */ /* 0x001fca000fffe0ff */
[----:B------:R-:W-:Y:S01]  /*00b0*/  STG.E desc[UR4][R2.64], R5 ;  /* 0x0000000502007986 */ /* 0x000fe2000c101904 */
[----:B------:R-:W-:Y:S05]  /*00c0*/  EXIT ;  /* 0x000000000000794d */ /* 0x000fea0003800000 */
.L_x_1:
        /* <DEDUP_REMOVED lines=11> */
.L_x_3:


//--------------------- .nv.shared.reserved.0     --------------------------
	.section	.nv.shared.reserved.0,"aw",@nobits
	.weak		__nv_reservedSMEM_offset_0_alias
	.size		__nv_reservedSMEM_offset_0_alias, 0, 64
	.other		__nv_reservedSMEM_offset_0_alias,@"STO_CUDA_RESERVED_SHARED STV_DEFAULT"
__nv_reservedSMEM_offset_0_alias:
	.zero		0
	.zero		64


//--------------------- .nv.constant0._Z6strideIiEvPT_i --------------------------
	.section	.nv.constant0._Z6strideIiEvPT_i,"a",@progbits
	.sectionflags	@""
	.align	4
.nv.constant0._Z6strideIiEvPT_i:
	.zero		908


//--------------------- .nv.constant0._Z6offsetIiEvPT_i --------------------------
	.section	.nv.constant0._Z6offsetIiEvPT_i,"a",@progbits
	.sectionflags	@""
	.align	4
.nv.constant0._Z6offsetIiEvPT_i:
	.zero		908


//--------------------- SYMBOLS --------------------------

	.type		.nv.reservedSmem.offset0,@object
	.size		.nv.reservedSmem.offset0,0x4
